//
// Generated by NVIDIA NVVM Compiler
//
// Compiler Build ID: CL-36424714
// Cuda compilation tools, release 13.0, V13.0.88
// Based on NVVM 20.0.0
//

.version 9.0
.target sm_100
.address_size 64

	// .globl	_Z12f_vector_addPKiS0_Pii

.visible .entry _Z12f_vector_addPKiS0_Pii(
	.param .u64 .ptr .align 1 _Z12f_vector_addPKiS0_Pii_param_0,
	.param .u64 .ptr .align 1 _Z12f_vector_addPKiS0_Pii_param_1,
	.param .u64 .ptr .align 1 _Z12f_vector_addPKiS0_Pii_param_2,
	.param .u32 _Z12f_vector_addPKiS0_Pii_param_3
)
{
	.reg .pred 	%p<2>;
	.reg .b32 	%r<9>;
	.reg .b64 	%rd<11>;

	ld.param.u64 	%rd1, [_Z12f_vector_addPKiS0_Pii_param_0];
	ld.param.u64 	%rd2, [_Z12f_vector_addPKiS0_Pii_param_1];
	ld.param.u64 	%rd3, [_Z12f_vector_addPKiS0_Pii_param_2];
	ld.param.u32 	%r2, [_Z12f_vector_addPKiS0_Pii_param_3];
	mov.u32 	%r3, %tid.x;
	mov.u32 	%r4, %ctaid.x;
	mov.u32 	%r5, %ntid.x;
	mad.lo.s32 	%r1, %r4, %r5, %r3;
	setp.ge.s32 	%p1, %r1, %r2;
	@%p1 bra 	$L__BB0_2;
	cvta.to.global.u64 	%rd4, %rd1;
	cvta.to.global.u64 	%rd5, %rd2;
	cvta.to.global.u64 	%rd6, %rd3;
	mul.wide.s32 	%rd7, %r1, 4;
	add.s64 	%rd8, %rd4, %rd7;
	ld.global.u32 	%r6, [%rd8];
	add.s64 	%rd9, %rd5, %rd7;
	ld.global.u32 	%r7, [%rd9];
	add.s32 	%r8, %r7, %r6;
	add.s64 	%rd10, %rd6, %rd7;
	st.global.u32 	[%rd10], %r8;
$L__BB0_2:
	ret;

}


// ===== COMPILED SASS (sm_100) =====

	.target	sm_100

	.elftype	@"ET_EXEC"


//--------------------- .note.nv.tkinfo           --------------------------
	.section	.note.nv.tkinfo,"",@"SHT_NOTE"
	.sectionflags	@"SHF_NOTE_NV_TKINFO"
	.tkinfo
        /*0018*/ 	.word	0x00000002
        /*0030*/ 	.string	""
        /*0030*/ 	.string	"ptxas"
        /*0030*/ 	.string	"Cuda compilation tools, release 13.0, V13.0.88"
        /*0030*/ 	.string	"Build cuda_13.0.r13.0/compiler.36424714_0"
        /*0030*/ 	.string	"-arch sm_100 -m 64 "



//--------------------- .note.nv.cuinfo           --------------------------
	.section	.note.nv.cuinfo,"",@"SHT_NOTE"
	.sectionflags	@"SHF_NOTE_NV_CUINFO"
        /*0018*/ 	.short	0x0002
        /*001a*/ 	.short	0x0064
        /*001c*/ 	.short	0x0082
	.zero		2


//--------------------- .nv.info                  --------------------------
	.section	.nv.info,"",@"SHT_CUDA_INFO"
	.align	4


	//----- nvinfo : EIATTR_REGCOUNT
	.align		4
        /*0000*/ 	.byte	0x04, 0x2f
        /*0002*/ 	.short	(.L_1 - .L_0)
	.align		4
.L_0:
        /*0004*/ 	.word	index@(_Z12f_vector_addPKiS0_Pii)
        /*0008*/ 	.word	0x0000000c


	//----- nvinfo : EIATTR_FRAME_SIZE
	.align		4
.L_1:
        /*000c*/ 	.byte	0x04, 0x11
        /*000e*/ 	.short	(.L_3 - .L_2)
	.align		4
.L_2:
        /*0010*/ 	.word	index@(_Z12f_vector_addPKiS0_Pii)
        /*0014*/ 	.word	0x00000000


	//----- nvinfo : EIATTR_MIN_STACK_SIZE
	.align		4
.L_3:
        /*0018*/ 	.byte	0x04, 0x12
        /*001a*/ 	.short	(.L_5 - .L_4)
	.align		4
.L_4:
        /*001c*/ 	.word	index@(_Z12f_vector_addPKiS0_Pii)
        /*0020*/ 	.word	0x00000000
.L_5:


//--------------------- .nv.compat                --------------------------
	.section	.nv.compat,"",@"SHT_CUDA_COMPAT_INFO"
	.align	4
        /*0000*/ 	.byte	0x02, 0x09, 0x00, 0x00, 0x02, 0x02, 0x01, 0x00, 0x02, 0x05, 0x05, 0x00, 0x03, 0x07, 0x01, 0x01
        /*0010*/ 	.byte	0x02, 0x03, 0x00, 0x00, 0x02, 0x06, 0x01, 0x00, 0x04, 0x0b, 0x08, 0x00, 0x09, 0x00, 0x00, 0x00
        /*0020*/ 	.byte	0x00, 0x00, 0x00, 0x00


//--------------------- .nv.info._Z12f_vector_addPKiS0_Pii --------------------------
	.section	.nv.info._Z12f_vector_addPKiS0_Pii,"",@"SHT_CUDA_INFO"
	.sectionflags	@""
	.align	4


	//----- nvinfo : EIATTR_CUDA_API_VERSION
	.align		4
        /*0000*/ 	.byte	0x04, 0x37
        /*0002*/ 	.short	(.L_7 - .L_6)
.L_6:
        /*0004*/ 	.word	0x00000082


	//----- nvinfo : EIATTR_KPARAM_INFO
	.align		4
.L_7:
        /*0008*/ 	.byte	0x04, 0x17
        /*000a*/ 	.short	(.L_9 - .L_8)
.L_8:
        /*000c*/ 	.word	0x00000000
        /*0010*/ 	.short	0x0003
        /*0012*/ 	.short	0x0018
        /*0014*/ 	.byte	0x00, 0xf0, 0x11, 0x00


	//----- nvinfo : EIATTR_KPARAM_INFO
	.align		4
.L_9:
        /*0018*/ 	.byte	0x04, 0x17
        /*001a*/ 	.short	(.L_11 - .L_10)
.L_10:
        /*001c*/ 	.word	0x00000000
        /*0020*/ 	.short	0x0002
        /*0022*/ 	.short	0x0010
        /*0024*/ 	.byte	0x00, 0xf5, 0x21, 0x00


	//----- nvinfo : EIATTR_KPARAM_INFO
	.align		4
.L_11:
        /*0028*/ 	.byte	0x04, 0x17
        /*002a*/ 	.short	(.L_13 - .L_12)
.L_12:
        /*002c*/ 	.word	0x00000000
        /*0030*/ 	.short	0x0001
        /*0032*/ 	.short	0x0008
        /*0034*/ 	.byte	0x00, 0xf5, 0x21, 0x00


	//----- nvinfo : EIATTR_KPARAM_INFO
	.align		4
.L_13:
        /*0038*/ 	.byte	0x04, 0x17
        /*003a*/ 	.short	(.L_15 - .L_14)
.L_14:
        /*003c*/ 	.word	0x00000000
        /*0040*/ 	.short	0x0000
        /*0042*/ 	.short	0x0000
        /*0044*/ 	.byte	0x00, 0xf5, 0x21, 0x00


	//----- nvinfo : EIATTR_SPARSE_MMA_MASK
	.align		4
.L_15:
        /*0048*/ 	.byte	0x03, 0x50
        /*004a*/ 	.short	0x0000


	//----- nvinfo : EIATTR_MAXREG_COUNT
	.align		4
        /*004c*/ 	.byte	0x03, 0x1b
        /*004e*/ 	.short	0x00ff


	//----- nvinfo : EIATTR_MERCURY_ISA_VERSION
	.align		4
        /*0050*/ 	.byte	0x03, 0x5f
        /*0052*/ 	.short	0x0101


	//----- nvinfo : EIATTR_VRC_CTA_INIT_COUNT
	.align		4
        /*0054*/ 	.byte	0x02, 0x4a
	.zero		1
	.zero		1


	//----- nvinfo : EIATTR_EXIT_INSTR_OFFSETS
	.align		4
        /*0058*/ 	.byte	0x04, 0x1c
        /*005a*/ 	.short	(.L_17 - .L_16)


	//   ....[0]....
.L_16:
        /*005c*/ 	.word	0x00000070


	//   ....[1]....
        /*0060*/ 	.word	0x00000130


	//----- nvinfo : EIATTR_CBANK_PARAM_SIZE
	.align		4
.L_17:
        /*0064*/ 	.byte	0x03, 0x19
        /*0066*/ 	.short	0x001c


	//----- nvinfo : EIATTR_PARAM_CBANK
	.align		4
        /*0068*/ 	.byte	0x04, 0x0a
        /*006a*/ 	.short	(.L_19 - .L_18)
	.align		4
.L_18:
        /*006c*/ 	.word	index@(.nv.constant0._Z12f_vector_addPKiS0_Pii)
        /*0070*/ 	.short	0x0380
        /*0072*/ 	.short	0x001c


	//----- nvinfo : EIATTR_SW_WAR
	.align		4
.L_19:
        /*0074*/ 	.byte	0x04, 0x36
        /*0076*/ 	.short	(.L_21 - .L_20)
.L_20:
        /*0078*/ 	.word	0x00000008
.L_21:


//--------------------- .nv.callgraph             --------------------------
	.section	.nv.callgraph,"",@"SHT_CUDA_CALLGRAPH"
	.align	4
	.sectionentsize	8
	.align		4
        /*0000*/ 	.word	0x00000000
	.align		4
        /*0004*/ 	.word	0xffffffff
	.align		4
        /*0008*/ 	.word	0x00000000
	.align		4
        /*000c*/ 	.word	0xfffffffe
	.align		4
        /*0010*/ 	.word	0x00000000
	.align		4
        /*0014*/ 	.word	0xfffffffd
	.align		4
        /*0018*/ 	.word	0x00000000
	.align		4
        /*001c*/ 	.word	0xfffffffc


//--------------------- .text._Z12f_vector_addPKiS0_Pii --------------------------
	.section	.text._Z12f_vector_addPKiS0_Pii,"ax",@progbits
	.align	128
        .global         _Z12f_vector_addPKiS0_Pii
        .type           _Z12f_vector_addPKiS0_Pii,@function
        .size           _Z12f_vector_addPKiS0_Pii,(.L_x_1 - _Z12f_vector_addPKiS0_Pii)
        .other          _Z12f_vector_addPKiS0_Pii,@"STO_CUDA_ENTRY STV_DEFAULT"
_Z12f_vector_addPKiS0_Pii:
.text._Z12f_vector_addPKiS0_Pii:
[----:B------:R-:W-:Y:S01]  /*0000*/  LDC R1, c[0x0][0x37c] ;  /* 0x0000df00ff017b82 */ /* 0x000fe20000000800 */
[----:B------:R-:W0:Y:S07]  /*0010*/  S2R R9, SR_TID.X ;  /* 0x0000000000097919 */ /* 0x000e2e0000002100 */
[----:B------:R-:W0:Y:S01]  /*0020*/  S2UR UR4, SR_CTAID.X ;  /* 0x00000000000479c3 */ /* 0x000e220000002500 */
[----:B------:R-:W1:Y:S07]  /*0030*/  LDCU UR5, c[0x0][0x398] ;  /* 0x00007300ff0577ac */ /* 0x000e6e0008000800 */
[----:B------:R-:W0:Y:S02]  /*0040*/  LDC R0, c[0x0][0x360] ;  /* 0x0000d800ff007b82 */ /* 0x000e240000000800 */
[----:B0-----:R-:W-:-:S05]  /*0050*/  IMAD R9, R0, UR4, R9 ;  /* 0x0000000400097c24 */ /* 0x001fca000f8e0209 */
[----:B-1----:R-:W-:-:S13]  /*0060*/  ISETP.GE.AND P0, PT, R9, UR5, PT ;  /* 0x0000000509007c0c */ /* 0x002fda000bf06270 */
[----:B------:R-:W-:Y:S05]  /*0070*/  @P0 EXIT ;  /* 0x000000000000094d */ /* 0x000fea0003800000 */
[----:B------:R-:W0:Y:S01]  /*0080*/  LDC.64 R2, c[0x0][0x380] ;  /* 0x0000e000ff027b82 */ /* 0x000e220000000a00 */
[----:B------:R-:W1:Y:S07]  /*0090*/  LDCU.64 UR4, c[0x0][0x358] ;  /* 0x00006b00ff0477ac */ /* 0x000e6e0008000a00 */
[----:B------:R-:W2:Y:S08]  /*00a0*/  LDC.64 R4, c[0x0][0x388] ;  /* 0x0000e200ff047b82 */ /* 0x000eb00000000a00 */
[----:B------:R-:W3:Y:S01]  /*00b0*/  LDC.64 R6, c[0x0][0x390] ;  /* 0x0000e400ff067b82 */ /* 0x000ee20000000a00 */
[----:B0-----:R-:W-:-:S06]  /*00c0*/  IMAD.WIDE R2, R9, 0x4, R2 ;  /* 0x0000000409027825 */ /* 0x001fcc00078e0202 */
[----:B-1----:R-:W4:Y:S01]  /*00d0*/  LDG.E R2, desc[UR4][R2.64] ;  /* 0x0000000402027981 */ /* 0x002f22000c1e1900 */
[----:B--2---:R-:W-:-:S06]  /*00e0*/  IMAD.WIDE R4, R9, 0x4, R4 ;  /* 0x0000000409047825 */ /* 0x004fcc00078e0204 */
[----:B------:R-:W4:Y:S01]  /*00f0*/  LDG.E R5, desc[UR4][R4.64] ;  /* 0x0000000404057981 */ /* 0x000f22000c1e1900 */
[----:B---3--:R-:W-:Y:S01]  /*0100*/  IMAD.WIDE R6, R9, 0x4, R6 ;  /* 0x0000000409067825 */ /* 0x008fe200078e0206 */
[----:B----4-:R-:W-:-:S05]  /*0110*/  IADD3 R9, PT, PT, R2, R5, RZ ;  /* 0x0000000502097210 */ /* 0x010fca0007ffe0ff */
[----:B------:R-:W-:Y:S01]  /*0120*/  STG.E desc[UR4][R6.64], R9 ;  /* 0x0000000906007986 */ /* 0x000fe2000c101904 */
[----:B------:R-:W-:Y:S05]  /*0130*/  EXIT ;  /* 0x000000000000794d */ /* 0x000fea0003800000 */
.L_x_0:
[----:B------:R-:W-:-:S00]  /*0140*/  BRA `(.L_x_0) ;  /* 0xfffffffc00fc7947 */ /* 0x000fc0000383ffff */
[----:B------:R-:W-:-:S00]  /*0150*/  NOP ;  /* 0x0000000000007918 */ /* 0x000fc00000000000 */
        /* <DEDUP_REMOVED lines=10> */
.L_x_1:


//--------------------- .nv.shared.reserved.0     --------------------------
	.section	.nv.shared.reserved.0,"aw",@nobits
	.weak		__nv_reservedSMEM_offset_0_alias
	.size		__nv_reservedSMEM_offset_0_alias, 0, 64
	.other		__nv_reservedSMEM_offset_0_alias,@"STO_CUDA_RESERVED_SHARED STV_DEFAULT"
__nv_reservedSMEM_offset_0_alias:
	.zero		0
	.zero		64


//--------------------- .nv.constant0._Z12f_vector_addPKiS0_Pii --------------------------
	.section	.nv.constant0._Z12f_vector_addPKiS0_Pii,"a",@progbits
	.sectionflags	@""
	.align	4
.nv.constant0._Z12f_vector_addPKiS0_Pii:
	.zero		924


//--------------------- SYMBOLS --------------------------

	.type		.nv.reservedSmem.offset0,@object
	.size		.nv.reservedSmem.offset0,0x4
